	.headerflags	@"EF_CUDA_TEXMODE_UNIFIED EF_CUDA_64BIT_ADDRESS EF_CUDA_ACCELERATORS EF_CUDA_SM90 EF_CUDA_VIRTUAL_SM(EF_CUDA_SM90)"
	.elftype	@"ET_EXEC"


//--------------------- .nv.info                  --------------------------
	.section	.nv.info,"",@"SHT_CUDA_INFO"
	.align	4


	//----- nvinfo : EIATTR_REGCOUNT
	.align		4
        /*0000*/ 	.byte	0x04, 0x2f
        /*0002*/ 	.short	(.L_1 - .L_0)
	.align		4
.L_0:
        /*0004*/ 	.word	index@(triton_poi_fused_convolution_relu_19)
        /*0008*/ 	.word	0x0000000c


	//----- nvinfo : EIATTR_MIN_STACK_SIZE
	.align		4
.L_1:
        /*000c*/ 	.byte	0x04, 0x12
        /*000e*/ 	.short	(.L_3 - .L_2)
	.align		4
.L_2:
        /*0010*/ 	.word	index@(triton_poi_fused_convolution_relu_19)
        /*0014*/ 	.word	0x00000000


	//----- nvinfo : EIATTR_FRAME_SIZE
	.align		4
.L_3:
        /*0018*/ 	.byte	0x04, 0x11
        /*001a*/ 	.short	(.L_5 - .L_4)
	.align		4
.L_4:
        /*001c*/ 	.word	index@(triton_poi_fused_convolution_relu_19)
        /*0020*/ 	.word	0x00000000


	//----- nvinfo : EIATTR_MIN_STACK_SIZE
	.align		4
.L_5:
        /*0024*/ 	.byte	0x04, 0x12
        /*0026*/ 	.short	(.L_7 - .L_6)
	.align		4
.L_6:
        /*0028*/ 	.word	index@(triton_poi_fused_convolution_relu_19)
        /*002c*/ 	.word	0x00000000
.L_7:


//--------------------- .nv.info.triton_poi_fused_convolution_relu_19 --------------------------
	.section	.nv.info.triton_poi_fused_convolution_relu_19,"",@"SHT_CUDA_INFO"
	.sectionflags	@""
	.align	4


	//----- nvinfo : EIATTR_CUDA_API_VERSION
	.align		4
        /*0000*/ 	.byte	0x04, 0x37
        /*0002*/ 	.short	(.L_9 - .L_8)
.L_8:
        /*0004*/ 	.word	0x0000007c


	//----- nvinfo : EIATTR_KPARAM_INFO
	.align		4
.L_9:
        /*0008*/ 	.byte	0x04, 0x17
        /*000a*/ 	.short	(.L_11 - .L_10)
.L_10:
        /*000c*/ 	.word	0x00000000
        /*0010*/ 	.short	0x0002
        /*0012*/ 	.short	0x0010
        /*0014*/ 	.byte	0x00, 0xf0, 0x11, 0x00


	//----- nvinfo : EIATTR_KPARAM_INFO
	.align		4
.L_11:
        /*0018*/ 	.byte	0x04, 0x17
        /*001a*/ 	.short	(.L_13 - .L_12)
.L_12:
        /*001c*/ 	.word	0x00000000
        /*0020*/ 	.short	0x0001
        /*0022*/ 	.short	0x0008
        /*0024*/ 	.byte	0x00, 0xf4, 0x21, 0x00


	//----- nvinfo : EIATTR_KPARAM_INFO
	.align		4
.L_13:
        /*0028*/ 	.byte	0x04, 0x17
        /*002a*/ 	.short	(.L_15 - .L_14)
.L_14:
        /*002c*/ 	.word	0x00000000
        /*0030*/ 	.short	0x0000
        /*0032*/ 	.short	0x0000
        /*0034*/ 	.byte	0x00, 0xf4, 0x21, 0x00


	//----- nvinfo : EIATTR_SPARSE_MMA_MASK
	.align		4
.L_15:
        /*0038*/ 	.byte	0x03, 0x50
        /*003a*/ 	.short	0x0000


	//----- nvinfo : EIATTR_MAXREG_COUNT
	.align		4
        /*003c*/ 	.byte	0x03, 0x1b
        /*003e*/ 	.short	0x00ff


	//----- nvinfo : EIATTR_EXIT_INSTR_OFFSETS
	.align		4
        /*0040*/ 	.byte	0x04, 0x1c
        /*0042*/ 	.short	(.L_17 - .L_16)


	//   ....[0]....
.L_16:
        /*0044*/ 	.word	0x000001b0


	//   ....[1]....
        /*0048*/ 	.word	0x000001d0


	//----- nvinfo : EIATTR_REQNTID
	.align		4
.L_17:
        /*004c*/ 	.byte	0x04, 0x10
        /*004e*/ 	.short	(.L_19 - .L_18)
.L_18:
        /*0050*/ 	.word	0x00000020
        /*0054*/ 	.word	0x00000001
        /*0058*/ 	.word	0x00000001


	//----- nvinfo : EIATTR_CBANK_PARAM_SIZE
	.align		4
.L_19:
        /*005c*/ 	.byte	0x03, 0x19
        /*005e*/ 	.short	0x0014


	//----- nvinfo : EIATTR_PARAM_CBANK
	.align		4
        /*0060*/ 	.byte	0x04, 0x0a
        /*0062*/ 	.short	(.L_21 - .L_20)
	.align		4
.L_20:
        /*0064*/ 	.word	index@(.nv.constant0.triton_poi_fused_convolution_relu_19)
        /*0068*/ 	.short	0x0210
        /*006a*/ 	.short	0x0014


	//----- nvinfo : EIATTR_SW_WAR
	.align		4
.L_21:
        /*006c*/ 	.byte	0x04, 0x36
        /*006e*/ 	.short	(.L_23 - .L_22)
.L_22:
        /*0070*/ 	.word	0x00000008
.L_23:


//--------------------- .nv.callgraph             --------------------------
	.section	.nv.callgraph,"",@"SHT_CUDA_CALLGRAPH"
	.align	4
	.sectionentsize	8
	.align		4
        /*0000*/ 	.word	0x00000000
	.align		4
        /*0004*/ 	.word	0xffffffff
	.align		4
        /*0008*/ 	.word	0x00000000
	.align		4
        /*000c*/ 	.word	0xfffffffe
	.align		4
        /*0010*/ 	.word	0x00000000
	.align		4
        /*0014*/ 	.word	0xfffffffd
	.align		4
        /*0018*/ 	.word	0x00000000
	.align		4
        /*001c*/ 	.word	0xfffffffc


//--------------------- .text.triton_poi_fused_convolution_relu_19 --------------------------
	.section	.text.triton_poi_fused_convolution_relu_19,"ax",@progbits
	.align	128
        .global         triton_poi_fused_convolution_relu_19
        .type           triton_poi_fused_convolution_relu_19,@function
        .size           triton_poi_fused_convolution_relu_19,(.L_x_1 - triton_poi_fused_convolution_relu_19)
        .other          triton_poi_fused_convolution_relu_19,@"STO_CUDA_ENTRY STV_DEFAULT"
triton_poi_fused_convolution_relu_19:
.text.triton_poi_fused_convolution_relu_19:
[----:B------:R-:W0:Y:S02]  /*0000*/  LDC R1, c[0x0][0x28] ;  /* 0x00000a00ff017b82 */ /* 0x000e240000000800 */
[----:B------:R-:W1:Y:S01]  /*0010*/  S2R R0, SR_TID.X ;  /* 0x0000000000007919 */ /* 0x000e620000002100 */
[----:B------:R-:W2:Y:S01]  /*0020*/  LDC.64 R2, c[0x0][0x210] ;  /* 0x00008400ff027b82 */ /* 0x000ea20000000a00 */
[----:B------:R-:W-:Y:S01]  /*0030*/  ULDC.64 UR4, c[0x0][0x208] ;  /* 0x0000820000047ab9 */ /* 0x000fe20000000a00 */
[----:B------:R-:W3:Y:S06]  /*0040*/  S2R R7, SR_CTAID.X ;  /* 0x0000000000077919 */ /* 0x000eec0000002500 */
[----:B------:R-:W4:Y:S01]  /*0050*/  LDC.64 R4, c[0x0][0x218] ;  /* 0x00008600ff047b82 */ /* 0x000f220000000a00 */
[----:B-1----:R-:W-:Y:S01]  /*0060*/  IMAD.SHL.U32 R0, R0, 0x2, RZ ;  /* 0x0000000200007824 */ /* 0x002fe200078e00ff */
[----:B---3--:R-:W-:-:S04]  /*0070*/  SHF.R.S32.HI R6, RZ, 0x19, R7 ;  /* 0x00000019ff067819 */ /* 0x008fc80000011407 */
[----:B------:R-:W-:-:S05]  /*0080*/  LOP3.LUT R0, R0, 0x3e, RZ, 0xc0, !PT ;  /* 0x0000003e00007812 */ /* 0x000fca00078ec0ff */
[----:B------:R-:W-:Y:S01]  /*0090*/  IMAD R7, R7, 0x40, R0 ;  /* 0x0000004007077824 */ /* 0x000fe200078e0200 */
[----:B------:R-:W-:-:S03]  /*00a0*/  SGXT R0, R6, 0x1 ;  /* 0x000000010600781a */ /* 0x000fc60000000200 */
[C---:B--2---:R-:W-:Y:S01]  /*00b0*/  IMAD.WIDE R2, R7.reuse, 0x4, R2 ;  /* 0x0000000407027825 */ /* 0x044fe200078e0202 */
[----:B------:R-:W-:Y:S02]  /*00c0*/  LEA.HI R0, R0, R7, RZ, 0x4 ;  /* 0x0000000700007211 */ /* 0x000fe400078f20ff */
[----:B------:R-:W-:Y:S02]  /*00d0*/  ISETP.GE.AND P2, PT, R7, 0x40, PT ;  /* 0x000000400700780c */ /* 0x000fe40003f46270 */
[----:B------:R-:W-:-:S05]  /*00e0*/  LOP3.LUT R0, R0, 0xfffffff0, RZ, 0xc0, !PT ;  /* 0xfffffff000007812 */ /* 0x000fca00078ec0ff */
[----:B------:R-:W-:Y:S01]  /*00f0*/  IMAD.IADD R9, R7, 0x1, -R0 ;  /* 0x0000000107097824 */ /* 0x000fe200078e0a00 */
[----:B------:R-:W-:-:S03]  /*0100*/  CS2R R6, SRZ ;  /* 0x0000000000067805 */ /* 0x000fc6000001ff00 */
[----:B----4-:R-:W-:Y:S01]  /*0110*/  IMAD.WIDE R4, R9, 0x4, R4 ;  /* 0x0000000409047825 */ /* 0x010fe200078e0204 */
[----:B------:R-:W-:Y:S02]  /*0120*/  CS2R R8, SRZ ;  /* 0x0000000000087805 */ /* 0x000fe4000001ff00 */
[----:B------:R-:W2:Y:S04]  /*0130*/  @!P2 LDG.E.64 R6, desc[UR4][R2.64] ;  /* 0x000000040206a981 */ /* 0x000ea8000c1e1b00 */
[----:B------:R-:W2:Y:S02]  /*0140*/  @!P2 LDG.E.EL.64 R8, desc[UR4][R4.64] ;  /* 0x000000040408a981 */ /* 0x000ea4000c2e1b00 */
[----:B--2---:R-:W-:Y:S01]  /*0150*/  FSETP.GEU.AND P0, PT, R6, -R8, PT ;  /* 0x800000080600720b */ /* 0x004fe20003f0e000 */
[----:B------:R-:W-:Y:S01]  /*0160*/  FADD R6, R8, R6 ;  /* 0x0000000608067221 */ /* 0x000fe20000000000 */
[----:B------:R-:W-:Y:S01]  /*0170*/  FADD R0, R9, R7 ;  /* 0x0000000709007221 */ /* 0x000fe20000000000 */
[----:B------:R-:W-:-:S03]  /*0180*/  FSETP.GEU.AND P1, PT, R7, -R9, PT ;  /* 0x800000090700720b */ /* 0x000fc60003f2e000 */
[----:B------:R-:W-:Y:S02]  /*0190*/  FSEL R6, R6, RZ, P0 ;  /* 0x000000ff06067208 */ /* 0x000fe40000000000 */
[----:B------:R-:W-:Y:S01]  /*01a0*/  FSEL R7, R0, RZ, P1 ;  /* 0x000000ff00077208 */ /* 0x000fe20000800000 */
[----:B------:R-:W-:Y:S07]  /*01b0*/  @P2 EXIT ;  /* 0x000000000000294d */ /* 0x000fee0003800000 */
[----:B------:R-:W-:Y:S01]  /*01c0*/  STG.E.64 desc[UR4][R2.64], R6 ;  /* 0x0000000602007986 */ /* 0x000fe2000c101b04 */
[----:B------:R-:W-:Y:S05]  /*01d0*/  EXIT ;  /* 0x000000000000794d */ /* 0x000fea0003800000 */
.L_x_0:
[----:B------:R-:W-:-:S00]  /*01e0*/  BRA `(.L_x_0) ;  /* 0xfffffffc00fc7947 */ /* 0x000fc0000383ffff */
[----:B------:R-:W-:-:S00]  /*01f0*/  NOP ;  /* 0x0000000000007918 */ /* 0x000fc00000000000 */
        /* <DEDUP_REMOVED lines=8> */
.L_x_1:


//--------------------- .nv.constant0.triton_poi_fused_convolution_relu_19 --------------------------
	.section	.nv.constant0.triton_poi_fused_convolution_relu_19,"a",@progbits
	.sectionflags	@""
	.align	4
.nv.constant0.triton_poi_fused_convolution_relu_19:
	.zero		548
